	.headerflags	@"EF_CUDA_TEXMODE_UNIFIED EF_CUDA_64BIT_ADDRESS EF_CUDA_ACCELERATORS EF_CUDA_SM90 EF_CUDA_VIRTUAL_SM(EF_CUDA_SM90)"
	.elftype	@"ET_EXEC"


//--------------------- .nv.info                  --------------------------
	.section	.nv.info,"",@"SHT_CUDA_INFO"
	.align	4


	//----- nvinfo : EIATTR_REGCOUNT
	.align		4
        /*0000*/ 	.byte	0x04, 0x2f
        /*0002*/ 	.short	(.L_3 - .L_2)
	.align		4
.L_2:
        /*0004*/ 	.word	index@(triton_poi_fused__native_batch_norm_legit_no_training_relu_38)
        /*0008*/ 	.word	0x00000010


	//----- nvinfo : EIATTR_MIN_STACK_SIZE
	.align		4
.L_3:
        /*000c*/ 	.byte	0x04, 0x12
        /*000e*/ 	.short	(.L_5 - .L_4)
	.align		4
.L_4:
        /*0010*/ 	.word	index@(triton_poi_fused__native_batch_norm_legit_no_training_relu_38)
        /*0014*/ 	.word	0x00000000


	//----- nvinfo : EIATTR_FRAME_SIZE
	.align		4
.L_5:
        /*0018*/ 	.byte	0x04, 0x11
        /*001a*/ 	.short	(.L_7 - .L_6)
	.align		4
.L_6:
        /*001c*/ 	.word	index@(triton_poi_fused__native_batch_norm_legit_no_training_relu_38)
        /*0020*/ 	.word	0x00000000


	//----- nvinfo : EIATTR_MIN_STACK_SIZE
	.align		4
.L_7:
        /*0024*/ 	.byte	0x04, 0x12
        /*0026*/ 	.short	(.L_9 - .L_8)
	.align		4
.L_8:
        /*0028*/ 	.word	index@(triton_poi_fused__native_batch_norm_legit_no_training_relu_38)
        /*002c*/ 	.word	0x00000000
.L_9:


//--------------------- .nv.info.triton_poi_fused__native_batch_norm_legit_no_training_relu_38 --------------------------
	.section	.nv.info.triton_poi_fused__native_batch_norm_legit_no_training_relu_38,"",@"SHT_CUDA_INFO"
	.sectionflags	@""
	.align	4


	//----- nvinfo : EIATTR_CUDA_API_VERSION
	.align		4
        /*0000*/ 	.byte	0x04, 0x37
        /*0002*/ 	.short	(.L_11 - .L_10)
.L_10:
        /*0004*/ 	.word	0x0000007c


	//----- nvinfo : EIATTR_KPARAM_INFO
	.align		4
.L_11:
        /*0008*/ 	.byte	0x04, 0x17
        /*000a*/ 	.short	(.L_13 - .L_12)
.L_12:
        /*000c*/ 	.word	0x00000000
        /*0010*/ 	.short	0x0006
        /*0012*/ 	.short	0x0030
        /*0014*/ 	.byte	0x00, 0xf0, 0x11, 0x00


	//----- nvinfo : EIATTR_KPARAM_INFO
	.align		4
.L_13:
        /*0018*/ 	.byte	0x04, 0x17
        /*001a*/ 	.short	(.L_15 - .L_14)
.L_14:
        /*001c*/ 	.word	0x00000000
        /*0020*/ 	.short	0x0005
        /*0022*/ 	.short	0x0028
        /*0024*/ 	.byte	0x00, 0xf4, 0x21, 0x00


	//----- nvinfo : EIATTR_KPARAM_INFO
	.align		4
.L_15:
        /*0028*/ 	.byte	0x04, 0x17
        /*002a*/ 	.short	(.L_17 - .L_16)
.L_16:
        /*002c*/ 	.word	0x00000000
        /*0030*/ 	.short	0x0004
        /*0032*/ 	.short	0x0020
        /*0034*/ 	.byte	0x00, 0xf4, 0x21, 0x00


	//----- nvinfo : EIATTR_KPARAM_INFO
	.align		4
.L_17:
        /*0038*/ 	.byte	0x04, 0x17
        /*003a*/ 	.short	(.L_19 - .L_18)
.L_18:
        /*003c*/ 	.word	0x00000000
        /*0040*/ 	.short	0x0003
        /*0042*/ 	.short	0x0018
        /*0044*/ 	.byte	0x00, 0xf4, 0x21, 0x00


	//----- nvinfo : EIATTR_KPARAM_INFO
	.align		4
.L_19:
        /*0048*/ 	.byte	0x04, 0x17
        /*004a*/ 	.short	(.L_21 - .L_20)
.L_20:
        /*004c*/ 	.word	0x00000000
        /*0050*/ 	.short	0x0002
        /*0052*/ 	.short	0x0010
        /*0054*/ 	.byte	0x00, 0xf4, 0x21, 0x00


	//----- nvinfo : EIATTR_KPARAM_INFO
	.align		4
.L_21:
        /*0058*/ 	.byte	0x04, 0x17
        /*005a*/ 	.short	(.L_23 - .L_22)
.L_22:
        /*005c*/ 	.word	0x00000000
        /*0060*/ 	.short	0x0001
        /*0062*/ 	.short	0x0008
        /*0064*/ 	.byte	0x00, 0xf4, 0x21, 0x00


	//----- nvinfo : EIATTR_KPARAM_INFO
	.align		4
.L_23:
        /*0068*/ 	.byte	0x04, 0x17
        /*006a*/ 	.short	(.L_25 - .L_24)
.L_24:
        /*006c*/ 	.word	0x00000000
        /*0070*/ 	.short	0x0000
        /*0072*/ 	.short	0x0000
        /*0074*/ 	.byte	0x00, 0xf4, 0x21, 0x00


	//----- nvinfo : EIATTR_SPARSE_MMA_MASK
	.align		4
.L_25:
        /*0078*/ 	.byte	0x03, 0x50
        /*007a*/ 	.short	0x0000


	//----- nvinfo : EIATTR_MAXREG_COUNT
	.align		4
        /*007c*/ 	.byte	0x03, 0x1b
        /*007e*/ 	.short	0x00ff


	//----- nvinfo : EIATTR_EXIT_INSTR_OFFSETS
	.align		4
        /*0080*/ 	.byte	0x04, 0x1c
        /*0082*/ 	.short	(.L_27 - .L_26)


	//   ....[0]....
.L_26:
        /*0084*/ 	.word	0x000002f0


	//----- nvinfo : EIATTR_REQNTID
	.align		4
.L_27:
        /*0088*/ 	.byte	0x04, 0x10
        /*008a*/ 	.short	(.L_29 - .L_28)
.L_28:
        /*008c*/ 	.word	0x00000080
        /*0090*/ 	.word	0x00000001
        /*0094*/ 	.word	0x00000001


	//----- nvinfo : EIATTR_CBANK_PARAM_SIZE
	.align		4
.L_29:
        /*0098*/ 	.byte	0x03, 0x19
        /*009a*/ 	.short	0x0034


	//----- nvinfo : EIATTR_PARAM_CBANK
	.align		4
        /*009c*/ 	.byte	0x04, 0x0a
        /*009e*/ 	.short	(.L_31 - .L_30)
	.align		4
.L_30:
        /*00a0*/ 	.word	index@(.nv.constant0.triton_poi_fused__native_batch_norm_legit_no_training_relu_38)
        /*00a4*/ 	.short	0x0210
        /*00a6*/ 	.short	0x0034


	//----- nvinfo : EIATTR_SW_WAR
	.align		4
.L_31:
        /*00a8*/ 	.byte	0x04, 0x36
        /*00aa*/ 	.short	(.L_33 - .L_32)
.L_32:
        /*00ac*/ 	.word	0x00000008
.L_33:


//--------------------- .nv.callgraph             --------------------------
	.section	.nv.callgraph,"",@"SHT_CUDA_CALLGRAPH"
	.align	4
	.sectionentsize	8
	.align		4
        /*0000*/ 	.word	0x00000000
	.align		4
        /*0004*/ 	.word	0xffffffff
	.align		4
        /*0008*/ 	.word	0x00000000
	.align		4
        /*000c*/ 	.word	0xfffffffe
	.align		4
        /*0010*/ 	.word	0x00000000
	.align		4
        /*0014*/ 	.word	0xfffffffd
	.align		4
        /*0018*/ 	.word	0x00000000
	.align		4
        /*001c*/ 	.word	0xfffffffc


//--------------------- .nv.constant4             --------------------------
	.section	.nv.constant4,"a",@progbits
	.align	8
	.align		8
.nv.constant4:
        /*0000*/ 	.dword	_$_str
	.align		8
        /*0008*/ 	.dword	_$_str_$_2


//--------------------- .text.triton_poi_fused__native_batch_norm_legit_no_training_relu_38 --------------------------
	.section	.text.triton_poi_fused__native_batch_norm_legit_no_training_relu_38,"ax",@progbits
	.align	128
        .global         triton_poi_fused__native_batch_norm_legit_no_training_relu_38
        .type           triton_poi_fused__native_batch_norm_legit_no_training_relu_38,@function
        .size           triton_poi_fused__native_batch_norm_legit_no_training_relu_38,(.L_x_1 - triton_poi_fused__native_batch_norm_legit_no_training_relu_38)
        .other          triton_poi_fused__native_batch_norm_legit_no_training_relu_38,@"STO_CUDA_ENTRY STV_DEFAULT"
triton_poi_fused__native_batch_norm_legit_no_training_relu_38:
.text.triton_poi_fused__native_batch_norm_legit_no_training_relu_38:
[----:B------:R-:W-:Y:S01]  /*0000*/  LDC R1, c[0x0][0x28] ;  /* 0x00000a00ff017b82 */ /* 0x000fe20000000800 */
[----:B------:R-:W1:Y:S07]  /*0010*/  S2R R0, SR_TID.X ;  /* 0x0000000000007919 */ /* 0x000e6e0000002100 */
[----:B------:R-:W2:Y:S01]  /*0020*/  LDC.64 R6, c[0x0][0x220] ;  /* 0x00008800ff067b82 */ /* 0x000ea20000000a00 */
[----:B------:R-:W-:Y:S01]  /*0030*/  ULDC.64 UR4, c[0x0][0x208] ;  /* 0x0000820000047ab9 */ /* 0x000fe20000000a00 */
[----:B------:R-:W3:Y:S06]  /*0040*/  S2R R3, SR_CTAID.X ;  /* 0x0000000000037919 */ /* 0x000eec0000002500 */
[----:B------:R-:W4:Y:S08]  /*0050*/  LDC.64 R4, c[0x0][0x218] ;  /* 0x00008600ff047b82 */ /* 0x000f300000000a00 */
[----:B------:R-:W5:Y:S08]  /*0060*/  LDC.64 R8, c[0x0][0x228] ;  /* 0x00008a00ff087b82 */ /* 0x000f700000000a00 */
[----:B------:R-:W5:Y:S01]  /*0070*/  LDC.64 R10, c[0x0][0x230] ;  /* 0x00008c00ff0a7b82 */ /* 0x000f620000000a00 */
[----:B-1----:R-:W-:-:S02]  /*0080*/  LOP3.LUT R0, R0, 0x7f, RZ, 0xc0, !PT ;  /* 0x0000007f00007812 */ /* 0x002fc400078ec0ff */
[----:B---3--:R-:W-:Y:S02]  /*0090*/  SHF.R.S32.HI R2, RZ, 0x18, R3 ;  /* 0x00000018ff027819 */ /* 0x008fe40000011403 */
[----:B------:R-:W-:Y:S02]  /*00a0*/  LEA R0, R3, R0, 0x7 ;  /* 0x0000000003007211 */ /* 0x000fe400078e38ff */
[----:B------:R-:W-:-:S04]  /*00b0*/  SGXT R3, R2, 0x1 ;  /* 0x000000010203781a */ /* 0x000fc80000000200 */
[----:B------:R-:W-:-:S04]  /*00c0*/  LEA.HI R3, R3, R0, RZ, 0x6 ;  /* 0x0000000003037211 */ /* 0x000fc800078f30ff */
[----:B------:R-:W-:-:S04]  /*00d0*/  SHF.R.S32.HI R3, RZ, 0x6, R3 ;  /* 0x00000006ff037819 */ /* 0x000fc80000011403 */
[----:B------:R-:W-:-:S04]  /*00e0*/  LEA.HI R2, R3, R3, RZ, 0x7 ;  /* 0x0000000303027211 */ /* 0x000fc800078f38ff */
[----:B------:R-:W-:-:S04]  /*00f0*/  LOP3.LUT R2, R2, 0xffffff80, RZ, 0xc0, !PT ;  /* 0xffffff8002027812 */ /* 0x000fc800078ec0ff */
[----:B------:R-:W-:Y:S02]  /*0100*/  IADD3 R13, R3, -R2, RZ ;  /* 0x80000002030d7210 */ /* 0x000fe40007ffe0ff */
[----:B------:R-:W1:Y:S03]  /*0110*/  LDC.64 R2, c[0x0][0x210] ;  /* 0x00008400ff027b82 */ /* 0x000e660000000a00 */
[----:B--2---:R-:W-:-:S06]  /*0120*/  IMAD.WIDE R6, R13, 0x4, R6 ;  /* 0x000000040d067825 */ /* 0x004fcc00078e0206 */
[----:B------:R-:W2:Y:S01]  /*0130*/  LDG.E.EL R6, desc[UR4][R6.64] ;  /* 0x0000000406067981 */ /* 0x000ea2000c2e1900 */
[----:B----4-:R-:W-:-:S04]  /*0140*/  IMAD.WIDE R4, R13, 0x4, R4 ;  /* 0x000000040d047825 */ /* 0x010fc800078e0204 */
[C---:B-----5:R-:W-:Y:S02]  /*0150*/  IMAD.WIDE R8, R13.reuse, 0x4, R8 ;  /* 0x000000040d087825 */ /* 0x060fe400078e0208 */
[----:B------:R3:W4:Y:S02]  /*0160*/  LDG.E.EL R5, desc[UR4][R4.64] ;  /* 0x0000000404057981 */ /* 0x000724000c2e1900 */
[----:B0-----:R-:W-:Y:S02]  /*0170*/  IMAD.WIDE R10, R13, 0x4, R10 ;  /* 0x000000040d0a7825 */ /* 0x001fe400078e020a */
[----:B------:R-:W5:Y:S02]  /*0180*/  LDG.E.EL R8, desc[UR4][R8.64] ;  /* 0x0000000408087981 */ /* 0x000f64000c2e1900 */
[C---:B-1----:R-:W-:Y:S02]  /*0190*/  IMAD.WIDE R2, R0.reuse, 0x4, R2 ;  /* 0x0000000400027825 */ /* 0x042fe400078e0202 */
[----:B------:R-:W5:Y:S04]  /*01a0*/  LDG.E.EL R11, desc[UR4][R10.64] ;  /* 0x000000040a0b7981 */ /* 0x000f68000c2e1900 */
[----:B------:R0:W4:Y:S01]  /*01b0*/  LDG.E R12, desc[UR4][R2.64] ;  /* 0x00000004020c7981 */ /* 0x000122000c1e1900 */
[----:B---3--:R-:W-:Y:S01]  /*01c0*/  HFMA2.MMA R4, -RZ, RZ, 1.625, 0 ;  /* 0x3e800000ff047435 */ /* 0x008fe200000001ff */
[----:B0-----:R-:W0:Y:S02]  /*01d0*/  LDC.64 R2, c[0x0][0x238] ;  /* 0x00008e00ff027b82 */ /* 0x001e240000000a00 */
[----:B0-----:R-:W-:-:S04]  /*01e0*/  IMAD.WIDE R2, R0, 0x4, R2 ;  /* 0x0000000400027825 */ /* 0x001fc800078e0202 */
[----:B--2---:R-:W-:-:S04]  /*01f0*/  FADD R6, R6, 9.9999997473787516356e-06 ;  /* 0x3727c5ac06067421 */ /* 0x004fc80000000000 */
[----:B------:R-:W0:Y:S02]  /*0200*/  MUFU.SQRT R7, R6 ;  /* 0x0000000600077308 */ /* 0x000e240000002000 */
[C---:B0-----:R-:W-:Y:S02]  /*0210*/  FSETP.GT.AND P0, PT, R7.reuse, 8.50705917302346158658e+37, PT ;  /* 0x7e8000000700780b */ /* 0x041fe40003f04000 */
[----:B------:R-:W-:-:S11]  /*0220*/  FSETP.GEU.AND P1, PT, R7, 1.175494350822287508e-38, PT ;  /* 0x008000000700780b */ /* 0x000fd60003f2e000 */
[----:B------:R-:W-:-:S04]  /*0230*/  @P0 FMUL R7, R7, 0.25 ;  /* 0x3e80000007070820 */ /* 0x000fc80000400000 */
[----:B------:R-:W-:-:S06]  /*0240*/  @!P1 FMUL R7, R7, 16777216 ;  /* 0x4b80000007079820 */ /* 0x000fcc0000400000 */
[----:B------:R-:W0:Y:S01]  /*0250*/  MUFU.RCP R7, R7 ;  /* 0x0000000700077308 */ /* 0x000e220000001000 */
[----:B------:R-:W-:Y:S01]  /*0260*/  FSEL R4, R4, 1, P0 ;  /* 0x3f80000004047808 */ /* 0x000fe20000000000 */
[----:B----4-:R-:W-:-:S04]  /*0270*/  FADD R5, R12, -R5 ;  /* 0x800000050c057221 */ /* 0x010fc80000000000 */
[----:B------:R-:W-:-:S04]  /*0280*/  @!P1 FMUL R4, R4, 16777216 ;  /* 0x4b80000004049820 */ /* 0x000fc80000400000 */
[----:B0-----:R-:W-:-:S04]  /*0290*/  FMUL R4, R7, R4 ;  /* 0x0000000407047220 */ /* 0x001fc80000400000 */
[----:B------:R-:W-:-:S04]  /*02a0*/  FMUL R4, R5, R4 ;  /* 0x0000000405047220 */ /* 0x000fc80000400000 */
[----:B-----5:R-:W-:-:S05]  /*02b0*/  FFMA R4, R8, R4, R11 ;  /* 0x0000000408047223 */ /* 0x020fca000000000b */
[----:B------:R-:W-:-:S04]  /*02c0*/  FSETP.GEU.AND P0, PT, R4, RZ, PT ;  /* 0x000000ff0400720b */ /* 0x000fc80003f0e000 */
[----:B------:R-:W-:-:S05]  /*02d0*/  FSEL R5, R4, RZ, P0 ;  /* 0x000000ff04057208 */ /* 0x000fca0000000000 */
[----:B------:R-:W-:Y:S01]  /*02e0*/  STG.E desc[UR4][R2.64], R5 ;  /* 0x0000000502007986 */ /* 0x000fe2000c101904 */
[----:B------:R-:W-:Y:S05]  /*02f0*/  EXIT ;  /* 0x000000000000794d */ /* 0x000fea0003800000 */
.L_x_0:
[----:B------:R-:W-:-:S00]  /*0300*/  BRA `(.L_x_0) ;  /* 0xfffffffc00fc7947 */ /* 0x000fc0000383ffff */
[----:B------:R-:W-:-:S00]  /*0310*/  NOP ;  /* 0x0000000000007918 */ /* 0x000fc00000000000 */
        /* <DEDUP_REMOVED lines=14> */
.L_x_1:


//--------------------- .nv.global.init           --------------------------
	.section	.nv.global.init,"aw",@progbits
.nv.global.init:
	.type		_$_str,@object
	.size		_$_str,(_$_str_$_2 - _$_str)
_$_str:
        /*0000*/ 	.byte	0x5f, 0x5f, 0x43, 0x55, 0x44, 0x41, 0x5f, 0x46, 0x54, 0x5a, 0x00
	.type		_$_str_$_2,@object
	.size		_$_str_$_2,(.L_1 - _$_str_$_2)
_$_str_$_2:
        /*000b*/ 	.byte	0x5f, 0x5f, 0x43, 0x55, 0x44, 0x41, 0x5f, 0x50, 0x52, 0x45, 0x43, 0x5f, 0x53, 0x51, 0x52, 0x54
        /*001b*/ 	.byte	0x00
.L_1:


//--------------------- .nv.constant0.triton_poi_fused__native_batch_norm_legit_no_training_relu_38 --------------------------
	.section	.nv.constant0.triton_poi_fused__native_batch_norm_legit_no_training_relu_38,"a",@progbits
	.sectionflags	@""
	.align	4
.nv.constant0.triton_poi_fused__native_batch_norm_legit_no_training_relu_38:
	.zero		580
